//
// Generated by NVIDIA NVVM Compiler
//
// Compiler Build ID: CL-36424714
// Cuda compilation tools, release 13.0, V13.0.88
// Based on NVVM 20.0.0
//

.version 9.0
.target sm_100
.address_size 64

	// .globl	_Z6kerneliPy
// _ZZ6kerneliPyE7max_akf has been demoted
// _ZZ6kerneliPyE6signal has been demoted

.visible .entry _Z6kerneliPy(
	.param .u32 _Z6kerneliPy_param_0,
	.param .u64 .ptr .align 1 _Z6kerneliPy_param_1
)
{
	.reg .pred 	%p<27>;
	.reg .b32 	%r<159>;
	.reg .b64 	%rd<8>;
	// demoted variable
	.shared .align 4 .u32 _ZZ6kerneliPyE7max_akf;
	// demoted variable
	.shared .align 4 .b8 _ZZ6kerneliPyE6signal[240];
	ld.param.u32 	%r60, [_Z6kerneliPy_param_0];
	ld.param.u64 	%rd1, [_Z6kerneliPy_param_1];
	mov.b32 	%r135, 0;
	st.shared.u32 	[_ZZ6kerneliPyE7max_akf], %r135;
	bar.sync 	0;
	mov.u32 	%r1, %ctaid.x;
	mov.u32 	%r2, %tid.x;
	shr.u32 	%r62, %r1, %r2;
	and.b32  	%r63, %r62, 1;
	setp.eq.b32 	%p1, %r63, 1;
	selp.b32 	%r64, 1, -1, %p1;
	not.b32 	%r65, %r2;
	add.s32 	%r66, %r60, %r65;
	shl.b32 	%r67, %r66, 2;
	mov.u32 	%r68, _ZZ6kerneliPyE6signal;
	add.s32 	%r69, %r68, %r67;
	st.shared.u32 	[%r69], %r64;
	bar.sync 	0;
	setp.lt.s32 	%p2, %r60, 1;
	@%p2 bra 	$L__BB0_41;
	and.b32  	%r3, %r60, 7;
	setp.lt.u32 	%p3, %r60, 8;
	mov.b32 	%r151, 0;
	mov.u32 	%r135, %r151;
	@%p3 bra 	$L__BB0_20;
	and.b32  	%r151, %r60, 2147483640;
	mov.b32 	%r133, 0;
	mov.u32 	%r135, %r133;
$L__BB0_3:
	.pragma "nounroll";
	add.s32 	%r7, %r133, %r2;
	setp.ge.s32 	%p4, %r7, %r60;
	shl.b32 	%r73, %r7, 2;
	add.s32 	%r8, %r68, %r73;
	shl.b32 	%r75, %r133, 2;
	add.s32 	%r9, %r68, %r75;
	@%p4 bra 	$L__BB0_5;
	ld.shared.u32 	%r76, [%r8];
	ld.shared.u32 	%r77, [%r9];
	mad.lo.s32 	%r135, %r77, %r76, %r135;
$L__BB0_5:
	add.s32 	%r78, %r7, 1;
	setp.ge.s32 	%p5, %r78, %r60;
	@%p5 bra 	$L__BB0_7;
	ld.shared.u32 	%r79, [%r8+4];
	ld.shared.u32 	%r80, [%r9+4];
	mad.lo.s32 	%r135, %r80, %r79, %r135;
$L__BB0_7:
	add.s32 	%r81, %r7, 2;
	setp.ge.s32 	%p6, %r81, %r60;
	@%p6 bra 	$L__BB0_9;
	ld.shared.u32 	%r82, [%r8+8];
	ld.shared.u32 	%r83, [%r9+8];
	mad.lo.s32 	%r135, %r83, %r82, %r135;
$L__BB0_9:
	add.s32 	%r84, %r7, 3;
	setp.ge.s32 	%p7, %r84, %r60;
	@%p7 bra 	$L__BB0_11;
	ld.shared.u32 	%r85, [%r8+12];
	ld.shared.u32 	%r86, [%r9+12];
	mad.lo.s32 	%r135, %r86, %r85, %r135;
$L__BB0_11:
	add.s32 	%r87, %r7, 4;
	setp.ge.s32 	%p8, %r87, %r60;
	@%p8 bra 	$L__BB0_13;
	ld.shared.u32 	%r88, [%r8+16];
	ld.shared.u32 	%r89, [%r9+16];
	mad.lo.s32 	%r135, %r89, %r88, %r135;
$L__BB0_13:
	add.s32 	%r90, %r7, 5;
	setp.ge.s32 	%p9, %r90, %r60;
	@%p9 bra 	$L__BB0_15;
	ld.shared.u32 	%r91, [%r8+20];
	ld.shared.u32 	%r92, [%r9+20];
	mad.lo.s32 	%r135, %r92, %r91, %r135;
$L__BB0_15:
	add.s32 	%r93, %r7, 6;
	setp.ge.s32 	%p10, %r93, %r60;
	@%p10 bra 	$L__BB0_17;
	ld.shared.u32 	%r94, [%r8+24];
	ld.shared.u32 	%r95, [%r9+24];
	mad.lo.s32 	%r135, %r95, %r94, %r135;
$L__BB0_17:
	add.s32 	%r96, %r7, 7;
	setp.ge.s32 	%p11, %r96, %r60;
	@%p11 bra 	$L__BB0_19;
	ld.shared.u32 	%r97, [%r8+28];
	ld.shared.u32 	%r98, [%r9+28];
	mad.lo.s32 	%r135, %r98, %r97, %r135;
$L__BB0_19:
	add.s32 	%r133, %r133, 8;
	setp.ne.s32 	%p12, %r133, %r151;
	@%p12 bra 	$L__BB0_3;
$L__BB0_20:
	setp.eq.s32 	%p13, %r3, 0;
	@%p13 bra 	$L__BB0_41;
	and.b32  	%r30, %r60, 3;
	setp.lt.u32 	%p14, %r3, 4;
	@%p14 bra 	$L__BB0_31;
	add.s32 	%r31, %r151, %r2;
	setp.ge.s32 	%p15, %r31, %r60;
	shl.b32 	%r100, %r31, 2;
	add.s32 	%r32, %r68, %r100;
	shl.b32 	%r102, %r151, 2;
	add.s32 	%r33, %r68, %r102;
	@%p15 bra 	$L__BB0_24;
	ld.shared.u32 	%r103, [%r32];
	ld.shared.u32 	%r104, [%r33];
	mad.lo.s32 	%r135, %r104, %r103, %r135;
$L__BB0_24:
	add.s32 	%r105, %r31, 1;
	setp.ge.s32 	%p16, %r105, %r60;
	@%p16 bra 	$L__BB0_26;
	ld.shared.u32 	%r106, [%r32+4];
	ld.shared.u32 	%r107, [%r33+4];
	mad.lo.s32 	%r135, %r107, %r106, %r135;
$L__BB0_26:
	add.s32 	%r108, %r31, 2;
	setp.ge.s32 	%p17, %r108, %r60;
	@%p17 bra 	$L__BB0_28;
	ld.shared.u32 	%r109, [%r32+8];
	ld.shared.u32 	%r110, [%r33+8];
	mad.lo.s32 	%r135, %r110, %r109, %r135;
$L__BB0_28:
	add.s32 	%r111, %r31, 3;
	setp.ge.s32 	%p18, %r111, %r60;
	@%p18 bra 	$L__BB0_30;
	ld.shared.u32 	%r112, [%r32+12];
	ld.shared.u32 	%r113, [%r33+12];
	mad.lo.s32 	%r135, %r113, %r112, %r135;
$L__BB0_30:
	add.s32 	%r151, %r151, 4;
$L__BB0_31:
	setp.eq.s32 	%p19, %r30, 0;
	@%p19 bra 	$L__BB0_41;
	setp.eq.s32 	%p20, %r30, 1;
	@%p20 bra 	$L__BB0_38;
	add.s32 	%r46, %r151, %r2;
	setp.ge.s32 	%p21, %r46, %r60;
	shl.b32 	%r115, %r46, 2;
	add.s32 	%r47, %r68, %r115;
	shl.b32 	%r117, %r151, 2;
	add.s32 	%r48, %r68, %r117;
	@%p21 bra 	$L__BB0_35;
	ld.shared.u32 	%r118, [%r47];
	ld.shared.u32 	%r119, [%r48];
	mad.lo.s32 	%r135, %r119, %r118, %r135;
$L__BB0_35:
	add.s32 	%r120, %r46, 1;
	setp.ge.s32 	%p22, %r120, %r60;
	@%p22 bra 	$L__BB0_37;
	ld.shared.u32 	%r121, [%r47+4];
	ld.shared.u32 	%r122, [%r48+4];
	mad.lo.s32 	%r135, %r122, %r121, %r135;
$L__BB0_37:
	add.s32 	%r151, %r151, 2;
$L__BB0_38:
	and.b32  	%r123, %r60, 1;
	setp.eq.b32 	%p23, %r123, 1;
	not.pred 	%p24, %p23;
	@%p24 bra 	$L__BB0_41;
	add.s32 	%r57, %r151, %r2;
	setp.ge.s32 	%p25, %r57, %r60;
	@%p25 bra 	$L__BB0_41;
	shl.b32 	%r124, %r57, 2;
	add.s32 	%r126, %r68, %r124;
	ld.shared.u32 	%r127, [%r126];
	shl.b32 	%r128, %r151, 2;
	add.s32 	%r129, %r68, %r128;
	ld.shared.u32 	%r130, [%r129];
	mad.lo.s32 	%r135, %r130, %r127, %r135;
$L__BB0_41:
	setp.eq.s32 	%p26, %r2, 0;
	@%p26 bra 	$L__BB0_43;
	abs.s32 	%r131, %r135;
	atom.shared.max.s32 	%r132, [_ZZ6kerneliPyE7max_akf], %r131;
$L__BB0_43:
	cvta.to.global.u64 	%rd2, %rd1;
	bar.sync 	0;
	ld.shared.s32 	%rd3, [_ZZ6kerneliPyE7max_akf];
	shl.b64 	%rd4, %rd3, %r60;
	cvt.u64.u32 	%rd5, %r1;
	or.b64  	%rd6, %rd4, %rd5;
	atom.global.min.u64 	%rd7, [%rd2], %rd6;
	ret;

}


// ===== COMPILED SASS (sm_100) =====

	.target	sm_100

	.elftype	@"ET_EXEC"


//--------------------- .note.nv.tkinfo           --------------------------
	.section	.note.nv.tkinfo,"",@"SHT_NOTE"
	.sectionflags	@"SHF_NOTE_NV_TKINFO"
	.tkinfo
        /*0018*/ 	.word	0x00000002
        /*0030*/ 	.string	""
        /*0030*/ 	.string	"ptxas"
        /*0030*/ 	.string	"Cuda compilation tools, release 13.0, V13.0.88"
        /*0030*/ 	.string	"Build cuda_13.0.r13.0/compiler.36424714_0"
        /*0030*/ 	.string	"-arch sm_100 -m 64 "



//--------------------- .note.nv.cuinfo           --------------------------
	.section	.note.nv.cuinfo,"",@"SHT_NOTE"
	.sectionflags	@"SHF_NOTE_NV_CUINFO"
        /*0018*/ 	.short	0x0002
        /*001a*/ 	.short	0x0064
        /*001c*/ 	.short	0x0082
	.zero		2


//--------------------- .nv.info                  --------------------------
	.section	.nv.info,"",@"SHT_CUDA_INFO"
	.align	4


	//----- nvinfo : EIATTR_REGCOUNT
	.align		4
        /*0000*/ 	.byte	0x04, 0x2f
        /*0002*/ 	.short	(.L_1 - .L_0)
	.align		4
.L_0:
        /*0004*/ 	.word	index@(_Z6kerneliPy)
        /*0008*/ 	.word	0x00000016


	//----- nvinfo : EIATTR_FRAME_SIZE
	.align		4
.L_1:
        /*000c*/ 	.byte	0x04, 0x11
        /*000e*/ 	.short	(.L_3 - .L_2)
	.align		4
.L_2:
        /*0010*/ 	.word	index@(_Z6kerneliPy)
        /*0014*/ 	.word	0x00000000


	//----- nvinfo : EIATTR_MIN_STACK_SIZE
	.align		4
.L_3:
        /*0018*/ 	.byte	0x04, 0x12
        /*001a*/ 	.short	(.L_5 - .L_4)
	.align		4
.L_4:
        /*001c*/ 	.word	index@(_Z6kerneliPy)
        /*0020*/ 	.word	0x00000000
.L_5:


//--------------------- .nv.compat                --------------------------
	.section	.nv.compat,"",@"SHT_CUDA_COMPAT_INFO"
	.align	4
        /*0000*/ 	.byte	0x02, 0x09, 0x00, 0x00, 0x02, 0x02, 0x01, 0x00, 0x02, 0x05, 0x05, 0x00, 0x03, 0x07, 0x01, 0x01
        /*0010*/ 	.byte	0x02, 0x03, 0x00, 0x00, 0x02, 0x06, 0x01, 0x00, 0x04, 0x0b, 0x08, 0x00, 0x09, 0x00, 0x00, 0x00
        /*0020*/ 	.byte	0x00, 0x00, 0x00, 0x00


//--------------------- .nv.info._Z6kerneliPy     --------------------------
	.section	.nv.info._Z6kerneliPy,"",@"SHT_CUDA_INFO"
	.sectionflags	@""
	.align	4


	//----- nvinfo : EIATTR_CUDA_API_VERSION
	.align		4
        /*0000*/ 	.byte	0x04, 0x37
        /*0002*/ 	.short	(.L_7 - .L_6)
.L_6:
        /*0004*/ 	.word	0x00000082


	//----- nvinfo : EIATTR_KPARAM_INFO
	.align		4
.L_7:
        /*0008*/ 	.byte	0x04, 0x17
        /*000a*/ 	.short	(.L_9 - .L_8)
.L_8:
        /*000c*/ 	.word	0x00000000
        /*0010*/ 	.short	0x0001
        /*0012*/ 	.short	0x0008
        /*0014*/ 	.byte	0x00, 0xf5, 0x21, 0x00


	//----- nvinfo : EIATTR_KPARAM_INFO
	.align		4
.L_9:
        /*0018*/ 	.byte	0x04, 0x17
        /*001a*/ 	.short	(.L_11 - .L_10)
.L_10:
        /*001c*/ 	.word	0x00000000
        /*0020*/ 	.short	0x0000
        /*0022*/ 	.short	0x0000
        /*0024*/ 	.byte	0x00, 0xf0, 0x11, 0x00


	//----- nvinfo : EIATTR_SPARSE_MMA_MASK
	.align		4
.L_11:
        /*0028*/ 	.byte	0x03, 0x50
        /*002a*/ 	.short	0x0000


	//----- nvinfo : EIATTR_MAXREG_COUNT
	.align		4
        /*002c*/ 	.byte	0x03, 0x1b
        /*002e*/ 	.short	0x00ff


	//----- nvinfo : EIATTR_NUM_BARRIERS
	.align		4
        /*0030*/ 	.byte	0x02, 0x4c
        /*0032*/ 	.byte	0x01
	.zero		1


	//----- nvinfo : EIATTR_MERCURY_ISA_VERSION
	.align		4
        /*0034*/ 	.byte	0x03, 0x5f
        /*0036*/ 	.short	0x0101


	//----- nvinfo : EIATTR_INT_WARP_WIDE_INSTR_OFFSETS
	.align		4
        /*0038*/ 	.byte	0x04, 0x31
        /*003a*/ 	.short	(.L_13 - .L_12)


	//   ....[0]....
.L_12:
        /*003c*/ 	.word	0x000008d0


	//   ....[1]....
        /*0040*/ 	.word	0x000008f0


	//----- nvinfo : EIATTR_VRC_CTA_INIT_COUNT
	.align		4
.L_13:
        /*0044*/ 	.byte	0x02, 0x4a
	.zero		1
	.zero		1


	//----- nvinfo : EIATTR_EXIT_INSTR_OFFSETS
	.align		4
        /*0048*/ 	.byte	0x04, 0x1c
        /*004a*/ 	.short	(.L_15 - .L_14)


	//   ....[0]....
.L_14:
        /*004c*/ 	.word	0x00000a20


	//----- nvinfo : EIATTR_CRS_STACK_SIZE
	.align		4
.L_15:
        /*0050*/ 	.byte	0x04, 0x1e
        /*0052*/ 	.short	(.L_17 - .L_16)
.L_16:
        /*0054*/ 	.word	0x00000000


	//----- nvinfo : EIATTR_CBANK_PARAM_SIZE
	.align		4
.L_17:
        /*0058*/ 	.byte	0x03, 0x19
        /*005a*/ 	.short	0x0010


	//----- nvinfo : EIATTR_PARAM_CBANK
	.align		4
        /*005c*/ 	.byte	0x04, 0x0a
        /*005e*/ 	.short	(.L_19 - .L_18)
	.align		4
.L_18:
        /*0060*/ 	.word	index@(.nv.constant0._Z6kerneliPy)
        /*0064*/ 	.short	0x0380
        /*0066*/ 	.short	0x0010


	//----- nvinfo : EIATTR_SW_WAR
	.align		4
.L_19:
        /*0068*/ 	.byte	0x04, 0x36
        /*006a*/ 	.short	(.L_21 - .L_20)
.L_20:
        /*006c*/ 	.word	0x00000008
.L_21:


//--------------------- .nv.callgraph             --------------------------
	.section	.nv.callgraph,"",@"SHT_CUDA_CALLGRAPH"
	.align	4
	.sectionentsize	8
	.align		4
        /*0000*/ 	.word	0x00000000
	.align		4
        /*0004*/ 	.word	0xffffffff
	.align		4
        /*0008*/ 	.word	0x00000000
	.align		4
        /*000c*/ 	.word	0xfffffffe
	.align		4
        /*0010*/ 	.word	0x00000000
	.align		4
        /*0014*/ 	.word	0xfffffffd
	.align		4
        /*0018*/ 	.word	0x00000000
	.align		4
        /*001c*/ 	.word	0xfffffffc


//--------------------- .text._Z6kerneliPy        --------------------------
	.section	.text._Z6kerneliPy,"ax",@progbits
	.align	128
        .global         _Z6kerneliPy
        .type           _Z6kerneliPy,@function
        .size           _Z6kerneliPy,(.L_x_8 - _Z6kerneliPy)
        .other          _Z6kerneliPy,@"STO_CUDA_ENTRY STV_DEFAULT"
_Z6kerneliPy:
.text._Z6kerneliPy:
[----:B------:R-:W-:Y:S08]  /*0000*/  LDC R1, c[0x0][0x37c] ;  /* 0x0000df00ff017b82 */ /* 0x000ff00000000800 */
[----:B------:R-:W0:Y:S01]  /*0010*/  S2UR UR6, SR_CgaCtaId ;  /* 0x00000000000679c3 */ /* 0x000e220000008800 */
[----:B------:R-:W1:Y:S01]  /*0020*/  S2R R0, SR_CTAID.X ;  /* 0x0000000000007919 */ /* 0x000e620000002500 */
[----:B------:R-:W-:Y:S01]  /*0030*/  UMOV UR4, 0x400 ;  /* 0x0000040000047882 */ /* 0x000fe20000000000 */
[----:B------:R-:W2:Y:S01]  /*0040*/  LDCU UR7, c[0x0][0x380] ;  /* 0x00007000ff0777ac */ /* 0x000ea20008000800 */
[----:B------:R-:W1:Y:S01]  /*0050*/  S2R R3, SR_TID.X ;  /* 0x0000000000037919 */ /* 0x000e620000002100 */
[----:B------:R-:W-:-:S02]  /*0060*/  UIADD3 UR5, UPT, UPT, UR4, 0x4, URZ ;  /* 0x0000000404057890 */ /* 0x000fc4000fffe0ff */
[----:B--2---:R-:W-:Y:S02]  /*0070*/  UISETP.GE.AND UP0, UPT, UR7, 0x1, UPT ;  /* 0x000000010700788c */ /* 0x004fe4000bf06270 */
[----:B0-----:R-:W-:Y:S02]  /*0080*/  ULEA UR4, UR6, UR4, 0x18 ;  /* 0x0000000406047291 */ /* 0x001fe4000f8ec0ff */
[----:B------:R-:W-:-:S07]  /*0090*/  ULEA UR5, UR6, UR5, 0x18 ;  /* 0x0000000506057291 */ /* 0x000fce000f8ec0ff */
[----:B------:R-:W-:Y:S01]  /*00a0*/  STS [UR4], RZ ;  /* 0x000000ffff007988 */ /* 0x000fe20008000804 */
[-C--:B-1----:R-:W-:Y:S02]  /*00b0*/  SHF.R.U32.HI R2, RZ, R3.reuse, R0 ;  /* 0x00000003ff027219 */ /* 0x082fe40000011600 */
[----:B------:R-:W-:Y:S02]  /*00c0*/  LOP3.LUT R4, RZ, R3, RZ, 0x33, !PT ;  /* 0x00000003ff047212 */ /* 0x000fe400078e33ff */
[----:B------:R-:W-:-:S03]  /*00d0*/  LOP3.LUT R2, R2, 0x1, RZ, 0xc0, !PT ;  /* 0x0000000102027812 */ /* 0x000fc600078ec0ff */
[----:B------:R-:W-:Y:S01]  /*00e0*/  VIADD R4, R4, UR7 ;  /* 0x0000000704047c36 */ /* 0x000fe20008000000 */
[----:B------:R-:W-:Y:S01]  /*00f0*/  BAR.SYNC.DEFER_BLOCKING 0x0 ;  /* 0x0000000000007b1d */ /* 0x000fe20000010000 */
[----:B------:R-:W-:Y:S01]  /*0100*/  ISETP.NE.U32.AND P0, PT, R2, 0x1, PT ;  /* 0x000000010200780c */ /* 0x000fe20003f05070 */
[----:B------:R-:W-:Y:S02]  /*0110*/  IMAD.MOV.U32 R2, RZ, RZ, 0x1 ;  /* 0x00000001ff027424 */ /* 0x000fe400078e00ff */
[----:B------:R-:W-:-:S03]  /*0120*/  LEA R5, R4, UR5, 0x2 ;  /* 0x0000000504057c11 */ /* 0x000fc6000f8e10ff */
[----:B------:R-:W-:Y:S01]  /*0130*/  SEL R4, R2, 0xffffffff, !P0 ;  /* 0xffffffff02047807 */ /* 0x000fe20004000000 */
[----:B------:R-:W-:-:S04]  /*0140*/  IMAD.MOV.U32 R2, RZ, RZ, RZ ;  /* 0x000000ffff027224 */ /* 0x000fc800078e00ff */
[----:B------:R0:W-:Y:S01]  /*0150*/  STS [R5], R4 ;  /* 0x0000000405007388 */ /* 0x0001e20000000800 */
[----:B------:R-:W-:Y:S06]  /*0160*/  BAR.SYNC.DEFER_BLOCKING 0x0 ;  /* 0x0000000000007b1d */ /* 0x000fec0000010000 */
[----:B------:R-:W-:Y:S05]  /*0170*/  BRA.U !UP0, `(.L_x_0) ;  /* 0x0000000508bc7547 */ /* 0x000fea000b800000 */
[----:B------:R-:W-:Y:S01]  /*0180*/  UISETP.GE.U32.AND UP0, UPT, UR7, 0x8, UPT ;  /* 0x000000080700788c */ /* 0x000fe2000bf06070 */
[----:B0-----:R-:W-:Y:S01]  /*0190*/  IMAD.MOV.U32 R4, RZ, RZ, RZ ;  /* 0x000000ffff047224 */ /* 0x001fe200078e00ff */
[----:B------:R-:W-:Y:S01]  /*01a0*/  ULOP3.LUT UR8, UR7, 0x7, URZ, 0xc0, !UPT ;  /* 0x0000000707087892 */ /* 0x000fe2000f8ec0ff */
[----:B------:R-:W-:-:S03]  /*01b0*/  IMAD.MOV.U32 R2, RZ, RZ, RZ ;  /* 0x000000ffff027224 */ /* 0x000fc600078e00ff */
[----:B------:R-:W-:-:S03]  /*01c0*/  UISETP.NE.AND UP1, UPT, UR8, URZ, UPT ;  /* 0x000000ff0800728c */ /* 0x000fc6000bf25270 */
[----:B------:R-:W-:Y:S08]  /*01d0*/  BRA.U !UP0, `(.L_x_1) ;  /* 0x0000000108cc7547 */ /* 0x000ff0000b800000 */
[----:B------:R-:W-:Y:S01]  /*01e0*/  ULOP3.LUT UR4, UR7, 0x7ffffff8, URZ, 0xc0, !UPT ;  /* 0x7ffffff807047892 */ /* 0x000fe2000f8ec0ff */
[----:B------:R-:W-:Y:S01]  /*01f0*/  IMAD.MOV.U32 R2, RZ, RZ, RZ ;  /* 0x000000ffff027224 */ /* 0x000fe200078e00ff */
[----:B------:R-:W0:Y:S04]  /*0200*/  LDCU UR6, c[0x0][0x380] ;  /* 0x00007000ff0677ac */ /* 0x000e280008000800 */
[----:B------:R-:W-:Y:S01]  /*0210*/  IMAD.U32 R4, RZ, RZ, UR4 ;  /* 0x00000004ff047e24 */ /* 0x000fe2000f8e00ff */
[----:B------:R-:W-:-:S06]  /*0220*/  UMOV UR4, URZ ;  /* 0x000000ff00047c82 */ /* 0x000fcc0008000000 */
.L_x_2:
[----:B------:R-:W-:Y:S01]  /*0230*/  VIADD R13, R3, UR4 ;  /* 0x00000004030d7c36 */ /* 0x000fe20008000000 */
[----:B0-----:R-:W-:Y:S01]  /*0240*/  UMOV UR7, UR6 ;  /* 0x0000000600077c82 */ /* 0x001fe20008000000 */
[----:B------:R-:W-:Y:S02]  /*0250*/  ULEA UR9, UR4, UR5, 0x2 ;  /* 0x0000000504097291 */ /* 0x000fe4000f8e10ff */
[C---:B------:R-:W-:Y:S01]  /*0260*/  VIADD R8, R13.reuse, 0x2 ;  /* 0x000000020d087836 */ /* 0x040fe20000000000 */
[C---:B------:R-:W-:Y:S01]  /*0270*/  ISETP.GE.AND P6, PT, R13.reuse, UR7, PT ;  /* 0x000000070d007c0c */ /* 0x040fe2000bfc6270 */
[C---:B------:R-:W-:Y:S01]  /*0280*/  VIADD R9, R13.reuse, 0x5 ;  /* 0x000000050d097836 */ /* 0x040fe20000000000 */
[C---:B------:R-:W-:Y:S01]  /*0290*/  LEA R19, R13.reuse, UR5, 0x2 ;  /* 0x000000050d137c11 */ /* 0x040fe2000f8e10ff */
[C---:B------:R-:W-:Y:S01]  /*02a0*/  VIADD R11, R13.reuse, 0x6 ;  /* 0x000000060d0b7836 */ /* 0x040fe20000000000 */
[C---:B------:R-:W-:Y:S01]  /*02b0*/  IADD3 R7, PT, PT, R13.reuse, 0x1, RZ ;  /* 0x000000010d077810 */ /* 0x040fe20007ffe0ff */
[----:B------:R-:W-:Y:S01]  /*02c0*/  UIADD3 UR4, UPT, UPT, UR4, 0x8, URZ ;  /* 0x0000000804047890 */ /* 0x000fe2000fffe0ff */
[----:B------:R-:W-:Y:S01]  /*02d0*/  ISETP.GE.AND P1, PT, R8, UR7, PT ;  /* 0x0000000708007c0c */ /* 0x000fe2000bf26270 */
[----:B------:R-:W-:Y:S01]  /*02e0*/  VIADD R8, R13, 0x4 ;  /* 0x000000040d087836 */ /* 0x000fe20000000000 */
[----:B------:R-:W-:Y:S01]  /*02f0*/  ISETP.GE.AND P0, PT, R7, UR7, PT ;  /* 0x0000000707007c0c */ /* 0x000fe2000bf06270 */
[----:B------:R-:W-:Y:S01]  /*0300*/  VIADD R7, R13, 0x3 ;  /* 0x000000030d077836 */ /* 0x000fe20000000000 */
[----:B------:R-:W-:-:S02]  /*0310*/  ISETP.GE.AND P4, PT, R9, UR7, PT ;  /* 0x0000000709007c0c */ /* 0x000fc4000bf86270 */
[----:B------:R-:W-:Y:S01]  /*0320*/  ISETP.GE.AND P3, PT, R8, UR7, PT ;  /* 0x0000000708007c0c */ /* 0x000fe2000bf66270 */
[----:B------:R-:W-:Y:S01]  /*0330*/  @!P6 LDS R5, [R19] ;  /* 0x000000001305e984 */ /* 0x000fe20000000800 */
[----:B------:R-:W-:Y:S02]  /*0340*/  ISETP.GE.AND P2, PT, R7, UR7, PT ;  /* 0x0000000707007c0c */ /* 0x000fe4000bf46270 */
[----:B------:R-:W-:Y:S01]  /*0350*/  ISETP.GE.AND P5, PT, R11, UR7, PT ;  /* 0x000000070b007c0c */ /* 0x000fe2000bfa6270 */
[----:B------:R-:W0:Y:S01]  /*0360*/  @!P6 LDS R6, [UR9] ;  /* 0x00000009ff06e984 */ /* 0x000e220008000800 */
[----:B------:R-:W-:-:S03]  /*0370*/  IADD3 R13, PT, PT, R13, 0x7, RZ ;  /* 0x000000070d0d7810 */ /* 0x000fc60007ffe0ff */
[----:B------:R-:W-:Y:S04]  /*0380*/  @!P0 LDS R7, [R19+0x4] ;  /* 0x0000040013078984 */ /* 0x000fe80000000800 */
[----:B------:R-:W1:Y:S04]  /*0390*/  @!P0 LDS R8, [UR9+0x4] ;  /* 0x00000409ff088984 */ /* 0x000e680008000800 */
[----:B------:R-:W-:Y:S04]  /*03a0*/  @!P1 LDS R9, [R19+0x8] ;  /* 0x0000080013099984 */ /* 0x000fe80000000800 */
[----:B------:R-:W2:Y:S04]  /*03b0*/  @!P1 LDS R10, [UR9+0x8] ;  /* 0x00000809ff0a9984 */ /* 0x000ea80008000800 */
[----:B------:R-:W-:Y:S04]  /*03c0*/  @!P2 LDS R11, [R19+0xc] ;  /* 0x00000c00130ba984 */ /* 0x000fe80000000800 */
[----:B------:R-:W3:Y:S04]  /*03d0*/  @!P2 LDS R12, [UR9+0xc] ;  /* 0x00000c09ff0ca984 */ /* 0x000ee80008000800 */
[----:B------:R-:W-:Y:S04]  /*03e0*/  @!P4 LDS R14, [UR9+0x14] ;  /* 0x00001409ff0ec984 */ /* 0x000fe80008000800 */
[----:B------:R-:W-:Y:S04]  /*03f0*/  @!P5 LDS R15, [R19+0x18] ;  /* 0x00001800130fd984 */ /* 0x000fe80000000800 */
[----:B------:R-:W-:Y:S01]  /*0400*/  @!P5 LDS R16, [UR9+0x18] ;  /* 0x00001809ff10d984 */ /* 0x000fe20008000800 */
[----:B0-----:R-:W-:Y:S01]  /*0410*/  @!P6 IMAD R2, R5, R6, R2 ;  /* 0x000000060502e224 */ /* 0x001fe200078e0202 */
[----:B------:R-:W-:-:S02]  /*0420*/  ISETP.GE.AND P6, PT, R13, UR7, PT ;  /* 0x000000070d007c0c */ /* 0x000fc4000bfc6270 */
[----:B------:R-:W-:Y:S04]  /*0430*/  @!P3 LDS R5, [R19+0x10] ;  /* 0x000010001305b984 */ /* 0x000fe80000000800 */
[----:B------:R-:W0:Y:S01]  /*0440*/  @!P3 LDS R6, [UR9+0x10] ;  /* 0x00001009ff06b984 */ /* 0x000e220008000800 */
[----:B-1----:R-:W-:Y:S01]  /*0450*/  @!P0 IMAD R2, R7, R8, R2 ;  /* 0x0000000807028224 */ /* 0x002fe200078e0202 */
[----:B------:R-:W-:Y:S02]  /*0460*/  ISETP.NE.AND P0, PT, R4, UR4, PT ;  /* 0x0000000404007c0c */ /* 0x000fe4000bf05270 */
[----:B------:R-:W1:Y:S04]  /*0470*/  @!P4 LDS R13, [R19+0x14] ;  /* 0x00001400130dc984 */ /* 0x000e680000000800 */
[----:B------:R-:W-:Y:S01]  /*0480*/  @!P6 LDS R17, [R19+0x1c] ;  /* 0x00001c001311e984 */ /* 0x000fe20000000800 */
[----:B--2---:R-:W-:-:S03]  /*0490*/  @!P1 IMAD R2, R9, R10, R2 ;  /* 0x0000000a09029224 */ /* 0x004fc600078e0202 */
[----:B------:R-:W2:Y:S01]  /*04a0*/  @!P6 LDS R18, [UR9+0x1c] ;  /* 0x00001c09ff12e984 */ /* 0x000ea20008000800 */
[----:B---3--:R-:W-:-:S04]  /*04b0*/  @!P2 IMAD R2, R11, R12, R2 ;  /* 0x0000000c0b02a224 */ /* 0x008fc800078e0202 */
[----:B0-----:R-:W-:-:S04]  /*04c0*/  @!P3 IMAD R2, R5, R6, R2 ;  /* 0x000000060502b224 */ /* 0x001fc800078e0202 */
[----:B-1----:R-:W-:-:S04]  /*04d0*/  @!P4 IMAD R2, R13, R14, R2 ;  /* 0x0000000e0d02c224 */ /* 0x002fc800078e0202 */
[----:B------:R-:W-:-:S04]  /*04e0*/  @!P5 IMAD R2, R15, R16, R2 ;  /* 0x000000100f02d224 */ /* 0x000fc800078e0202 */
[----:B--2---:R-:W-:Y:S01]  /*04f0*/  @!P6 IMAD R2, R17, R18, R2 ;  /* 0x000000121102e224 */ /* 0x004fe200078e0202 */
[----:B------:R-:W-:Y:S06]  /*0500*/  @P0 BRA `(.L_x_2) ;  /* 0xfffffffc00480947 */ /* 0x000fec000383ffff */
.L_x_1:
[----:B------:R-:W-:Y:S05]  /*0510*/  BRA.U !UP1, `(.L_x_0) ;  /* 0x0000000109d47547 */ /* 0x000fea000b800000 */
[----:B------:R-:W-:Y:S02]  /*0520*/  UISETP.GE.U32.AND UP0, UPT, UR8, 0x4, UPT ;  /* 0x000000040800788c */ /* 0x000fe4000bf06070 */
[----:B------:R-:W-:-:S04]  /*0530*/  ULOP3.LUT UR4, UR7, 0x3, URZ, 0xc0, !UPT ;  /* 0x0000000307047892 */ /* 0x000fc8000f8ec0ff */
[----:B------:R-:W-:-:S03]  /*0540*/  UISETP.NE.AND UP1, UPT, UR4, URZ, UPT ;  /* 0x000000ff0400728c */ /* 0x000fc6000bf25270 */
[----:B------:R-:W-:Y:S08]  /*0550*/  BRA.U !UP0, `(.L_x_3) ;  /* 0x00000001085c7547 */ /* 0x000ff0000b800000 */
[C---:B------:R-:W-:Y:S01]  /*0560*/  IMAD.IADD R5, R4.reuse, 0x1, R3 ;  /* 0x0000000104057824 */ /* 0x040fe200078e0203 */
[C---:B------:R-:W-:Y:S01]  /*0570*/  LEA R14, R4.reuse, UR5, 0x2 ;  /* 0x00000005040e7c11 */ /* 0x040fe2000f8e10ff */
[----:B------:R-:W-:Y:S02]  /*0580*/  VIADD R4, R4, 0x4 ;  /* 0x0000000404047836 */ /* 0x000fe40000000000 */
[C---:B------:R-:W-:Y:S01]  /*0590*/  VIADD R6, R5.reuse, 0x1 ;  /* 0x0000000105067836 */ /* 0x040fe20000000000 */
[C---:B------:R-:W-:Y:S01]  /*05a0*/  ISETP.GE.AND P0, PT, R5.reuse, UR7, PT ;  /* 0x0000000705007c0c */ /* 0x040fe2000bf06270 */
[C---:B------:R-:W-:Y:S01]  /*05b0*/  VIADD R7, R5.reuse, 0x2 ;  /* 0x0000000205077836 */ /* 0x040fe20000000000 */
[C---:B------:R-:W-:Y:S01]  /*05c0*/  LEA R13, R5.reuse, UR5, 0x2 ;  /* 0x00000005050d7c11 */ /* 0x040fe2000f8e10ff */
[----:B------:R-:W-:Y:S01]  /*05d0*/  VIADD R5, R5, 0x3 ;  /* 0x0000000305057836 */ /* 0x000fe20000000000 */
[----:B------:R-:W-:Y:S02]  /*05e0*/  ISETP.GE.AND P1, PT, R6, UR7, PT ;  /* 0x0000000706007c0c */ /* 0x000fe4000bf26270 */
[----:B------:R-:W-:-:S02]  /*05f0*/  ISETP.GE.AND P2, PT, R7, UR7, PT ;  /* 0x0000000707007c0c */ /* 0x000fc4000bf46270 */
[----:B------:R-:W-:-:S05]  /*0600*/  ISETP.GE.AND P3, PT, R5, UR7, PT ;  /* 0x0000000705007c0c */ /* 0x000fca000bf66270 */
[----:B------:R-:W-:Y:S04]  /*0610*/  @!P0 LDS R5, [R13] ;  /* 0x000000000d058984 */ /* 0x000fe80000000800 */
[----:B------:R-:W0:Y:S04]  /*0620*/  @!P0 LDS R6, [R14] ;  /* 0x000000000e068984 */ /* 0x000e280000000800 */
[----:B------:R-:W-:Y:S04]  /*0630*/  @!P1 LDS R7, [R13+0x4] ;  /* 0x000004000d079984 */ /* 0x000fe80000000800 */
[----:B------:R-:W1:Y:S04]  /*0640*/  @!P1 LDS R8, [R14+0x4] ;  /* 0x000004000e089984 */ /* 0x000e680000000800 */
[----:B------:R-:W-:Y:S04]  /*0650*/  @!P2 LDS R9, [R13+0x8] ;  /* 0x000008000d09a984 */ /* 0x000fe80000000800 */
[----:B------:R-:W2:Y:S04]  /*0660*/  @!P2 LDS R10, [R14+0x8] ;  /* 0x000008000e0aa984 */ /* 0x000ea80000000800 */
[----:B------:R-:W-:Y:S04]  /*0670*/  @!P3 LDS R11, [R13+0xc] ;  /* 0x00000c000d0bb984 */ /* 0x000fe80000000800 */
[----:B------:R-:W3:Y:S01]  /*0680*/  @!P3 LDS R12, [R14+0xc] ;  /* 0x00000c000e0cb984 */ /* 0x000ee20000000800 */
[----:B0-----:R-:W-:-:S04]  /*0690*/  @!P0 IMAD R2, R5, R6, R2 ;  /* 0x0000000605028224 */ /* 0x001fc800078e0202 */
[----:B-1----:R-:W-:-:S04]  /*06a0*/  @!P1 IMAD R2, R7, R8, R2 ;  /* 0x0000000807029224 */ /* 0x002fc800078e0202 */
[----:B--2---:R-:W-:-:S04]  /*06b0*/  @!P2 IMAD R2, R9, R10, R2 ;  /* 0x0000000a0902a224 */ /* 0x004fc800078e0202 */
[----:B---3--:R-:W-:-:S07]  /*06c0*/  @!P3 IMAD R2, R11, R12, R2 ;  /* 0x0000000c0b02b224 */ /* 0x008fce00078e0202 */
.L_x_3:
[----:B------:R-:W-:Y:S05]  /*06d0*/  BRA.U !UP1, `(.L_x_0) ;  /* 0x0000000109647547 */ /* 0x000fea000b800000 */
[----:B------:R-:W-:Y:S02]  /*06e0*/  UISETP.NE.AND UP0, UPT, UR4, 0x1, UPT ;  /* 0x000000010400788c */ /* 0x000fe4000bf05270 */
[----:B------:R-:W-:-:S04]  /*06f0*/  ULOP3.LUT UR6, UR7, 0x1, URZ, 0xc0, !UPT ;  /* 0x0000000107067892 */ /* 0x000fc8000f8ec0ff */
[----:B------:R-:W-:-:S03]  /*0700*/  UISETP.NE.U32.AND UP1, UPT, UR6, 0x1, UPT ;  /* 0x000000010600788c */ /* 0x000fc6000bf25070 */
[----:B------:R-:W-:Y:S08]  /*0710*/  BRA.U !UP0, `(.L_x_4) ;  /* 0x0000000108347547 */ /* 0x000ff0000b800000 */
[C---:B------:R-:W-:Y:S02]  /*0720*/  IADD3 R9, PT, PT, R4.reuse, R3, RZ ;  /* 0x0000000304097210 */ /* 0x040fe40007ffe0ff */
[C---:B------:R-:W-:Y:S01]  /*0730*/  LEA R10, R4.reuse, UR5, 0x2 ;  /* 0x00000005040a7c11 */ /* 0x040fe2000f8e10ff */
[----:B------:R-:W-:Y:S01]  /*0740*/  VIADD R4, R4, 0x2 ;  /* 0x0000000204047836 */ /* 0x000fe20000000000 */
[C---:B------:R-:W-:Y:S01]  /*0750*/  ISETP.GE.AND P0, PT, R9.reuse, UR7, PT ;  /* 0x0000000709007c0c */ /* 0x040fe2000bf06270 */
[C---:B------:R-:W-:Y:S01]  /*0760*/  VIADD R5, R9.reuse, 0x1 ;  /* 0x0000000109057836 */ /* 0x040fe20000000000 */
[----:B------:R-:W-:-:S04]  /*0770*/  LEA R9, R9, UR5, 0x2 ;  /* 0x0000000509097c11 */ /* 0x000fc8000f8e10ff */
[----:B------:R-:W-:-:S07]  /*0780*/  ISETP.GE.AND P1, PT, R5, UR7, PT ;  /* 0x0000000705007c0c */ /* 0x000fce000bf26270 */
[----:B------:R-:W-:Y:S04]  /*0790*/  @!P0 LDS R5, [R9] ;  /* 0x0000000009058984 */ /* 0x000fe80000000800 */
[----:B------:R-:W0:Y:S04]  /*07a0*/  @!P0 LDS R6, [R10] ;  /* 0x000000000a068984 */ /* 0x000e280000000800 */
[----:B------:R-:W-:Y:S04]  /*07b0*/  @!P1 LDS R7, [R9+0x4] ;  /* 0x0000040009079984 */ /* 0x000fe80000000800 */
[----:B------:R-:W1:Y:S01]  /*07c0*/  @!P1 LDS R8, [R10+0x4] ;  /* 0x000004000a089984 */ /* 0x000e620000000800 */
[----:B0-----:R-:W-:-:S04]  /*07d0*/  @!P0 IMAD R2, R5, R6, R2 ;  /* 0x0000000605028224 */ /* 0x001fc800078e0202 */
[----:B-1----:R-:W-:-:S07]  /*07e0*/  @!P1 IMAD R2, R7, R8, R2 ;  /* 0x0000000807029224 */ /* 0x002fce00078e0202 */
.L_x_4:
[----:B------:R-:W-:Y:S05]  /*07f0*/  BRA.U UP1, `(.L_x_0) ;  /* 0x00000001011c7547 */ /* 0x000fea000b800000 */
[----:B------:R-:W-:-:S05]  /*0800*/  IMAD.IADD R5, R3, 0x1, R4 ;  /* 0x0000000103057824 */ /* 0x000fca00078e0204 */
[----:B------:R-:W-:-:S13]  /*0810*/  ISETP.GE.AND P0, PT, R5, UR7, PT ;  /* 0x0000000705007c0c */ /* 0x000fda000bf06270 */
[----:B------:R-:W-:Y:S02]  /*0820*/  @!P0 LEA R5, R5, UR5, 0x2 ;  /* 0x0000000505058c11 */ /* 0x000fe4000f8e10ff */
[----:B------:R-:W-:-:S04]  /*0830*/  @!P0 LEA R4, R4, UR5, 0x2 ;  /* 0x0000000504048c11 */ /* 0x000fc8000f8e10ff */
[----:B------:R-:W-:Y:S04]  /*0840*/  @!P0 LDS R5, [R5] ;  /* 0x0000000005058984 */ /* 0x000fe80000000800 */
[----:B------:R-:W0:Y:S02]  /*0850*/  @!P0 LDS R4, [R4] ;  /* 0x0000000004048984 */ /* 0x000e240000000800 */
[----:B0-----:R-:W-:-:S07]  /*0860*/  @!P0 IMAD R2, R5, R4, R2 ;  /* 0x0000000405028224 */ /* 0x001fce00078e0202 */
.L_x_0:
[----:B------:R-:W-:Y:S01]  /*0870*/  ISETP.NE.AND P0, PT, R3, RZ, PT ;  /* 0x000000ff0300720c */ /* 0x000fe20003f05270 */
[----:B------:R-:W-:-:S12]  /*0880*/  BSSY.RECONVERGENT B0, `(.L_x_5) ;  /* 0x000000d000007945 */ /* 0x000fd80003800200 */
[----:B------:R-:W-:Y:S05]  /*0890*/  @!P0 BRA `(.L_x_6) ;  /* 0x00000000002c8947 */ /* 0x000fea0003800000 */
[----:B------:R-:W1:Y:S01]  /*08a0*/  S2R R3, SR_LANEID ;  /* 0x0000000000037919 */ /* 0x000e620000000000 */
[----:B------:R-:W2:Y:S01]  /*08b0*/  S2UR UR5, SR_CgaCtaId ;  /* 0x00000000000579c3 */ /* 0x000ea20000008800 */
[----:B------:R-:W-:Y:S01]  /*08c0*/  IABS R2, R2 ;  /* 0x0000000200027213 */ /* 0x000fe20000000000 */
[----:B------:R-:W-:Y:S02]  /*08d0*/  VOTEU.ANY UR4, UPT, PT ;  /* 0x0000000000047886 */ /* 0x000fe400038e0100 */
[----:B------:R-:W-:Y:S01]  /*08e0*/  UFLO.U32 UR4, UR4 ;  /* 0x00000004000472bd */ /* 0x000fe200080e0000 */
[----:B------:R-:W-:-:S13]  /*08f0*/  CREDUX.MAX.S32 UR6, R2 ;  /* 0x00000000020672cc */ /* 0x000fda0000000200 */
[----:B------:R-:W-:Y:S01]  /*0900*/  IMAD.U32 R2, RZ, RZ, UR6 ;  /* 0x00000006ff027e24 */ /* 0x000fe2000f8e00ff */
[----:B-1----:R-:W-:Y:S01]  /*0910*/  ISETP.EQ.U32.AND P0, PT, R3, UR4, PT ;  /* 0x0000000403007c0c */ /* 0x002fe2000bf02070 */
[----:B------:R-:W-:Y:S02]  /*0920*/  UMOV UR4, 0x400 ;  /* 0x0000040000047882 */ /* 0x000fe40000000000 */
[----:B--2---:R-:W-:-:S10]  /*0930*/  ULEA UR4, UR5, UR4, 0x18 ;  /* 0x0000000405047291 */ /* 0x004fd4000f8ec0ff */
[----:B------:R1:W-:Y:S02]  /*0940*/  @P0 ATOMS.MAX.S32 RZ, [UR4], R2 ;  /* 0x00000002ffff098c */ /* 0x0003e40009000204 */
.L_x_6:
[----:B------:R-:W-:Y:S05]  /*0950*/  BSYNC.RECONVERGENT B0 ;  /* 0x0000000000007941 */ /* 0x000fea0003800200 */
.L_x_5:
[----:B------:R-:W2:Y:S08]  /*0960*/  S2UR UR5, SR_CgaCtaId ;  /* 0x00000000000579c3 */ /* 0x000eb00000008800 */
[----:B------:R-:W-:Y:S06]  /*0970*/  BAR.SYNC.DEFER_BLOCKING 0x0 ;  /* 0x0000000000007b1d */ /* 0x000fec0000010000 */
[----:B------:R-:W-:-:S02]  /*0980*/  UMOV UR4, 0x400 ;  /* 0x0000040000047882 */ /* 0x000fc40000000000 */
[----:B-1----:R-:W1:Y:S01]  /*0990*/  LDC.64 R2, c[0x0][0x388] ;  /* 0x0000e200ff027b82 */ /* 0x002e620000000a00 */
[----:B--2---:R-:W-:-:S09]  /*09a0*/  ULEA UR4, UR5, UR4, 0x18 ;  /* 0x0000000405047291 */ /* 0x004fd2000f8ec0ff */
[----:B0-----:R-:W0:Y:S02]  /*09b0*/  LDS R4, [UR4] ;  /* 0x00000004ff047984 */ /* 0x001e240008000800 */
[----:B------:R-:W1:Y:S01]  /*09c0*/  LDCU.64 UR4, c[0x0][0x358] ;  /* 0x00006b00ff0477ac */ /* 0x000e620008000a00 */
[----:B0-----:R-:W-:Y:S02]  /*09d0*/  SHF.R.S32.HI R5, RZ, 0x1f, R4 ;  /* 0x0000001fff057819 */ /* 0x001fe40000011404 */
[C---:B------:R-:W-:Y:S02]  /*09e0*/  SHF.L.U32 R7, R4.reuse, UR7, RZ ;  /* 0x0000000704077c19 */ /* 0x040fe400080006ff */
[----:B------:R-:W-:Y:S02]  /*09f0*/  SHF.L.U64.HI R5, R4, UR7, R5 ;  /* 0x0000000704057c19 */ /* 0x000fe40008010205 */
[----:B------:R-:W-:-:S05]  /*0a00*/  LOP3.LUT R4, R7, R0, RZ, 0xfc, !PT ;  /* 0x0000000007047212 */ /* 0x000fca00078efcff */
[----:B-1----:R-:W-:Y:S01]  /*0a10*/  REDG.E.MIN.64.STRONG.GPU desc[UR4][R2.64], R4 ;  /* 0x000000040200798e */ /* 0x002fe2000c92e504 */
[----:B------:R-:W-:Y:S05]  /*0a20*/  EXIT ;  /* 0x000000000000794d */ /* 0x000fea0003800000 */
.L_x_7:
[----:B------:R-:W-:-:S00]  /*0a30*/  BRA `(.L_x_7) ;  /* 0xfffffffc00fc7947 */ /* 0x000fc0000383ffff */
[----:B------:R-:W-:-:S00]  /*0a40*/  NOP ;  /* 0x0000000000007918 */ /* 0x000fc00000000000 */
        /* <DEDUP_REMOVED lines=11> */
.L_x_8:


//--------------------- .nv.shared._Z6kerneliPy   --------------------------
	.section	.nv.shared._Z6kerneliPy,"aw",@nobits
	.sectionflags	@""
	.align	4
.nv.shared._Z6kerneliPy:
	.zero		1268


//--------------------- .nv.shared.reserved.0     --------------------------
	.section	.nv.shared.reserved.0,"aw",@nobits
	.weak		__nv_reservedSMEM_offset_0_alias
	.size		__nv_reservedSMEM_offset_0_alias, 0, 64
	.other		__nv_reservedSMEM_offset_0_alias,@"STO_CUDA_RESERVED_SHARED STV_DEFAULT"
__nv_reservedSMEM_offset_0_alias:
	.zero		0
	.zero		64


//--------------------- .nv.constant0._Z6kerneliPy --------------------------
	.section	.nv.constant0._Z6kerneliPy,"a",@progbits
	.sectionflags	@""
	.align	4
.nv.constant0._Z6kerneliPy:
	.zero		912


//--------------------- SYMBOLS --------------------------

	.type		.nv.reservedSmem.offset0,@object
	.size		.nv.reservedSmem.offset0,0x4
	.type		.nv.reservedSmem.cap,@object
	.size		.nv.reservedSmem.cap,0x4
